//
// Generated by NVIDIA NVVM Compiler
//
// Compiler Build ID: CL-36424714
// Cuda compilation tools, release 13.0, V13.0.88
// Based on NVVM 20.0.0
//

.version 9.0
.target sm_100
.address_size 64

	// .globl	_Z18judge_flipping_comPfS_S_S_S_ifi
.extern .shared .align 16 .b8 deltas[];

.visible .entry _Z18judge_flipping_comPfS_S_S_S_ifi(
	.param .u64 .ptr .align 1 _Z18judge_flipping_comPfS_S_S_S_ifi_param_0,
	.param .u64 .ptr .align 1 _Z18judge_flipping_comPfS_S_S_S_ifi_param_1,
	.param .u64 .ptr .align 1 _Z18judge_flipping_comPfS_S_S_S_ifi_param_2,
	.param .u64 .ptr .align 1 _Z18judge_flipping_comPfS_S_S_S_ifi_param_3,
	.param .u64 .ptr .align 1 _Z18judge_flipping_comPfS_S_S_S_ifi_param_4,
	.param .u32 _Z18judge_flipping_comPfS_S_S_S_ifi_param_5,
	.param .f32 _Z18judge_flipping_comPfS_S_S_S_ifi_param_6,
	.param .u32 _Z18judge_flipping_comPfS_S_S_S_ifi_param_7
)
{
	.reg .pred 	%p<8>;
	.reg .b32 	%r<85>;
	.reg .b32 	%f<76>;
	.reg .b64 	%rd<57>;

	ld.param.u64 	%rd13, [_Z18judge_flipping_comPfS_S_S_S_ifi_param_0];
	ld.param.u64 	%rd14, [_Z18judge_flipping_comPfS_S_S_S_ifi_param_1];
	ld.param.u64 	%rd15, [_Z18judge_flipping_comPfS_S_S_S_ifi_param_2];
	ld.param.u64 	%rd16, [_Z18judge_flipping_comPfS_S_S_S_ifi_param_3];
	ld.param.u64 	%rd17, [_Z18judge_flipping_comPfS_S_S_S_ifi_param_4];
	ld.param.u32 	%r19, [_Z18judge_flipping_comPfS_S_S_S_ifi_param_5];
	ld.param.u32 	%r17, [_Z18judge_flipping_comPfS_S_S_S_ifi_param_7];
	cvta.to.global.u64 	%rd1, %rd13;
	cvta.to.global.u64 	%rd2, %rd17;
	cvta.to.global.u64 	%rd3, %rd16;
	cvta.to.global.u64 	%rd4, %rd15;
	cvta.to.global.u64 	%rd18, %rd14;
	mov.u32 	%r20, %ctaid.x;
	shl.b32 	%r1, %r20, 15;
	mov.u32 	%r21, %tid.x;
	add.s32 	%r2, %r17, %r21;
	add.s32 	%r22, %r1, %r2;
	mul.wide.u32 	%rd19, %r22, 4;
	add.s64 	%rd20, %rd18, %rd19;
	ld.global.f32 	%f3, [%rd20];
	shl.b32 	%r23, %r21, 2;
	mov.u32 	%r24, deltas;
	add.s32 	%r3, %r24, %r23;
	st.shared.f32 	[%r3], %f3;
	shl.b32 	%r25, %r20, 3;
	shl.b32 	%r4, %r20, 4;
	setp.eq.s32 	%p1, %r20, 0;
	setp.eq.s32 	%p2, %r20, 127;
	shl.b32 	%r26, %r19, 7;
	cvt.rn.f32.s32 	%f1, %r26;
	add.s32 	%r27, %r1, -32768;
	selp.b32 	%r5, 4161536, %r27, %p1;
	add.s32 	%r28, %r1, 32768;
	selp.b32 	%r6, 0, %r28, %p2;
	or.b32  	%r83, %r25, 3;
	mov.b32 	%r84, 3;
$L__BB0_1:
	ld.param.f32 	%f72, [_Z18judge_flipping_comPfS_S_S_S_ifi_param_6];
	add.s32 	%r10, %r83, -2;
	add.s32 	%r29, %r83, -3;
	and.b32  	%r30, %r29, 12;
	add.s32 	%r11, %r30, %r17;
	add.s32 	%r31, %r1, %r11;
	and.b32  	%r32, %r11, 15;
	add.s32 	%r33, %r4, %r32;
	shl.b32 	%r34, %r11, 2;
	and.b32  	%r35, %r34, 60;
	mov.u32 	%r36, deltas;
	add.s32 	%r37, %r36, %r35;
	ld.shared.f32 	%f4, [%r37];
	mul.wide.s32 	%rd21, %r31, 4;
	add.s64 	%rd5, %rd4, %rd21;
	ld.global.f32 	%f5, [%rd5];
	mul.f32 	%f6, %f5, 0f43800000;
	add.s32 	%r38, %r11, %r5;
	mul.wide.s32 	%rd22, %r38, 4;
	add.s64 	%rd23, %rd4, %rd22;
	ld.global.f32 	%f7, [%rd23];
	add.s32 	%r39, %r11, %r6;
	mul.wide.s32 	%rd24, %r39, 4;
	add.s64 	%rd25, %rd4, %rd24;
	ld.global.f32 	%f8, [%rd25];
	add.f32 	%f9, %f7, %f8;
	mul.f32 	%f10, %f9, %f1;
	sub.f32 	%f11, %f4, %f10;
	mul.f32 	%f12, %f6, %f11;
	mul.f32 	%f13, %f72, %f12;
	mul.wide.u32 	%rd26, %r33, 4;
	add.s64 	%rd6, %rd3, %rd26;
	mov.b32 	%r40, 0;
	st.global.u32 	[%rd6], %r40;
	add.s64 	%rd27, %rd2, %rd21;
	ld.global.f32 	%f14, [%rd27];
	setp.leu.f32 	%p3, %f14, %f13;
	@%p3 bra 	$L__BB0_3;
	ld.global.f32 	%f15, [%rd5];
	neg.f32 	%f16, %f15;
	st.global.f32 	[%rd5], %f16;
	mul.f32 	%f17, %f15, 0fC0000000;
	st.global.f32 	[%rd6], %f17;
	shl.b32 	%r41, %r11, 15;
	add.s32 	%r42, %r41, %r2;
	mul.wide.s32 	%rd28, %r42, 4;
	add.s64 	%rd29, %rd1, %rd28;
	ld.global.f32 	%f18, [%rd29];
	ld.shared.f32 	%f19, [%r3];
	fma.rn.f32 	%f20, %f17, %f18, %f19;
	st.shared.f32 	[%r3], %f20;
$L__BB0_3:
	ld.param.f32 	%f73, [_Z18judge_flipping_comPfS_S_S_S_ifi_param_6];
	bar.sync 	0;
	and.b32  	%r43, %r10, 13;
	add.s32 	%r12, %r43, %r17;
	add.s32 	%r44, %r1, %r12;
	and.b32  	%r45, %r12, 15;
	add.s32 	%r46, %r4, %r45;
	shl.b32 	%r47, %r12, 2;
	and.b32  	%r48, %r47, 60;
	mov.u32 	%r49, deltas;
	add.s32 	%r50, %r49, %r48;
	ld.shared.f32 	%f21, [%r50];
	mul.wide.s32 	%rd30, %r44, 4;
	add.s64 	%rd7, %rd4, %rd30;
	ld.global.f32 	%f22, [%rd7];
	mul.f32 	%f23, %f22, 0f43800000;
	add.s32 	%r51, %r12, %r5;
	mul.wide.s32 	%rd31, %r51, 4;
	add.s64 	%rd32, %rd4, %rd31;
	ld.global.f32 	%f24, [%rd32];
	add.s32 	%r52, %r12, %r6;
	mul.wide.s32 	%rd33, %r52, 4;
	add.s64 	%rd34, %rd4, %rd33;
	ld.global.f32 	%f25, [%rd34];
	add.f32 	%f26, %f24, %f25;
	mul.f32 	%f27, %f26, %f1;
	sub.f32 	%f28, %f21, %f27;
	mul.f32 	%f29, %f23, %f28;
	mul.f32 	%f30, %f73, %f29;
	mul.wide.u32 	%rd35, %r46, 4;
	add.s64 	%rd8, %rd3, %rd35;
	mov.b32 	%r53, 0;
	st.global.u32 	[%rd8], %r53;
	add.s64 	%rd36, %rd2, %rd30;
	ld.global.f32 	%f31, [%rd36];
	setp.leu.f32 	%p4, %f31, %f30;
	@%p4 bra 	$L__BB0_5;
	ld.global.f32 	%f32, [%rd7];
	neg.f32 	%f33, %f32;
	st.global.f32 	[%rd7], %f33;
	mul.f32 	%f34, %f32, 0fC0000000;
	st.global.f32 	[%rd8], %f34;
	shl.b32 	%r54, %r12, 15;
	add.s32 	%r55, %r54, %r2;
	mul.wide.s32 	%rd37, %r55, 4;
	add.s64 	%rd38, %rd1, %rd37;
	ld.global.f32 	%f35, [%rd38];
	ld.shared.f32 	%f36, [%r3];
	fma.rn.f32 	%f37, %f34, %f35, %f36;
	st.shared.f32 	[%r3], %f37;
$L__BB0_5:
	ld.param.f32 	%f74, [_Z18judge_flipping_comPfS_S_S_S_ifi_param_6];
	bar.sync 	0;
	add.s32 	%r56, %r10, 1;
	and.b32  	%r57, %r56, 14;
	add.s32 	%r13, %r57, %r17;
	add.s32 	%r58, %r1, %r13;
	and.b32  	%r59, %r13, 15;
	add.s32 	%r60, %r4, %r59;
	shl.b32 	%r61, %r13, 2;
	and.b32  	%r62, %r61, 60;
	mov.u32 	%r63, deltas;
	add.s32 	%r64, %r63, %r62;
	ld.shared.f32 	%f38, [%r64];
	mul.wide.s32 	%rd39, %r58, 4;
	add.s64 	%rd9, %rd4, %rd39;
	ld.global.f32 	%f39, [%rd9];
	mul.f32 	%f40, %f39, 0f43800000;
	add.s32 	%r65, %r13, %r5;
	mul.wide.s32 	%rd40, %r65, 4;
	add.s64 	%rd41, %rd4, %rd40;
	ld.global.f32 	%f41, [%rd41];
	add.s32 	%r66, %r13, %r6;
	mul.wide.s32 	%rd42, %r66, 4;
	add.s64 	%rd43, %rd4, %rd42;
	ld.global.f32 	%f42, [%rd43];
	add.f32 	%f43, %f41, %f42;
	mul.f32 	%f44, %f43, %f1;
	sub.f32 	%f45, %f38, %f44;
	mul.f32 	%f46, %f40, %f45;
	mul.f32 	%f47, %f74, %f46;
	mul.wide.u32 	%rd44, %r60, 4;
	add.s64 	%rd10, %rd3, %rd44;
	mov.b32 	%r67, 0;
	st.global.u32 	[%rd10], %r67;
	add.s64 	%rd45, %rd2, %rd39;
	ld.global.f32 	%f48, [%rd45];
	setp.leu.f32 	%p5, %f48, %f47;
	@%p5 bra 	$L__BB0_7;
	ld.global.f32 	%f49, [%rd9];
	neg.f32 	%f50, %f49;
	st.global.f32 	[%rd9], %f50;
	mul.f32 	%f51, %f49, 0fC0000000;
	st.global.f32 	[%rd10], %f51;
	shl.b32 	%r68, %r13, 15;
	add.s32 	%r69, %r68, %r2;
	mul.wide.s32 	%rd46, %r69, 4;
	add.s64 	%rd47, %rd1, %rd46;
	ld.global.f32 	%f52, [%rd47];
	ld.shared.f32 	%f53, [%r3];
	fma.rn.f32 	%f54, %f51, %f52, %f53;
	st.shared.f32 	[%r3], %f54;
$L__BB0_7:
	ld.param.f32 	%f75, [_Z18judge_flipping_comPfS_S_S_S_ifi_param_6];
	bar.sync 	0;
	and.b32  	%r70, %r83, 15;
	add.s32 	%r14, %r70, %r17;
	add.s32 	%r71, %r1, %r14;
	and.b32  	%r72, %r14, 15;
	add.s32 	%r73, %r4, %r72;
	shl.b32 	%r74, %r14, 2;
	and.b32  	%r75, %r74, 60;
	mov.u32 	%r76, deltas;
	add.s32 	%r77, %r76, %r75;
	ld.shared.f32 	%f55, [%r77];
	mul.wide.s32 	%rd48, %r71, 4;
	add.s64 	%rd11, %rd4, %rd48;
	ld.global.f32 	%f56, [%rd11];
	mul.f32 	%f57, %f56, 0f43800000;
	add.s32 	%r78, %r14, %r5;
	mul.wide.s32 	%rd49, %r78, 4;
	add.s64 	%rd50, %rd4, %rd49;
	ld.global.f32 	%f58, [%rd50];
	add.s32 	%r79, %r14, %r6;
	mul.wide.s32 	%rd51, %r79, 4;
	add.s64 	%rd52, %rd4, %rd51;
	ld.global.f32 	%f59, [%rd52];
	add.f32 	%f60, %f58, %f59;
	mul.f32 	%f61, %f60, %f1;
	sub.f32 	%f62, %f55, %f61;
	mul.f32 	%f63, %f57, %f62;
	mul.f32 	%f64, %f75, %f63;
	mul.wide.u32 	%rd53, %r73, 4;
	add.s64 	%rd12, %rd3, %rd53;
	mov.b32 	%r80, 0;
	st.global.u32 	[%rd12], %r80;
	add.s64 	%rd54, %rd2, %rd48;
	ld.global.f32 	%f65, [%rd54];
	setp.leu.f32 	%p6, %f65, %f64;
	@%p6 bra 	$L__BB0_9;
	ld.global.f32 	%f66, [%rd11];
	neg.f32 	%f67, %f66;
	st.global.f32 	[%rd11], %f67;
	mul.f32 	%f68, %f66, 0fC0000000;
	st.global.f32 	[%rd12], %f68;
	shl.b32 	%r81, %r14, 15;
	add.s32 	%r82, %r81, %r2;
	mul.wide.s32 	%rd55, %r82, 4;
	add.s64 	%rd56, %rd1, %rd55;
	ld.global.f32 	%f69, [%rd56];
	ld.shared.f32 	%f70, [%r3];
	fma.rn.f32 	%f71, %f68, %f69, %f70;
	st.shared.f32 	[%r3], %f71;
$L__BB0_9:
	bar.sync 	0;
	add.s32 	%r84, %r84, 4;
	add.s32 	%r83, %r83, 4;
	setp.ne.s32 	%p7, %r84, 19;
	@%p7 bra 	$L__BB0_1;
	ret;

}


// ===== COMPILED SASS (sm_100) =====

	.target	sm_100

	.elftype	@"ET_EXEC"


//--------------------- .note.nv.tkinfo           --------------------------
	.section	.note.nv.tkinfo,"",@"SHT_NOTE"
	.sectionflags	@"SHF_NOTE_NV_TKINFO"
	.tkinfo
        /*0018*/ 	.word	0x00000002
        /*0030*/ 	.string	""
        /*0030*/ 	.string	"ptxas"
        /*0030*/ 	.string	"Cuda compilation tools, release 13.0, V13.0.88"
        /*0030*/ 	.string	"Build cuda_13.0.r13.0/compiler.36424714_0"
        /*0030*/ 	.string	"-arch sm_100 -m 64 "



//--------------------- .note.nv.cuinfo           --------------------------
	.section	.note.nv.cuinfo,"",@"SHT_NOTE"
	.sectionflags	@"SHF_NOTE_NV_CUINFO"
        /*0018*/ 	.short	0x0002
        /*001a*/ 	.short	0x0064
        /*001c*/ 	.short	0x0082
	.zero		2


//--------------------- .nv.info                  --------------------------
	.section	.nv.info,"",@"SHT_CUDA_INFO"
	.align	4


	//----- nvinfo : EIATTR_REGCOUNT
	.align		4
        /*0000*/ 	.byte	0x04, 0x2f
        /*0002*/ 	.short	(.L_1 - .L_0)
	.align		4
.L_0:
        /*0004*/ 	.word	index@(_Z18judge_flipping_comPfS_S_S_S_ifi)
        /*0008*/ 	.word	0x00000020


	//----- nvinfo : EIATTR_FRAME_SIZE
	.align		4
.L_1:
        /*000c*/ 	.byte	0x04, 0x11
        /*000e*/ 	.short	(.L_3 - .L_2)
	.align		4
.L_2:
        /*0010*/ 	.word	index@(_Z18judge_flipping_comPfS_S_S_S_ifi)
        /*0014*/ 	.word	0x00000000


	//----- nvinfo : EIATTR_MIN_STACK_SIZE
	.align		4
.L_3:
        /*0018*/ 	.byte	0x04, 0x12
        /*001a*/ 	.short	(.L_5 - .L_4)
	.align		4
.L_4:
        /*001c*/ 	.word	index@(_Z18judge_flipping_comPfS_S_S_S_ifi)
        /*0020*/ 	.word	0x00000000
.L_5:


//--------------------- .nv.compat                --------------------------
	.section	.nv.compat,"",@"SHT_CUDA_COMPAT_INFO"
	.align	4
        /*0000*/ 	.byte	0x02, 0x09, 0x00, 0x00, 0x02, 0x02, 0x01, 0x00, 0x02, 0x05, 0x05, 0x00, 0x03, 0x07, 0x01, 0x01
        /*0010*/ 	.byte	0x02, 0x03, 0x00, 0x00, 0x02, 0x06, 0x01, 0x00, 0x04, 0x0b, 0x08, 0x00, 0x09, 0x00, 0x00, 0x00
        /*0020*/ 	.byte	0x00, 0x00, 0x00, 0x00


//--------------------- .nv.info._Z18judge_flipping_comPfS_S_S_S_ifi --------------------------
	.section	.nv.info._Z18judge_flipping_comPfS_S_S_S_ifi,"",@"SHT_CUDA_INFO"
	.sectionflags	@""
	.align	4


	//----- nvinfo : EIATTR_CUDA_API_VERSION
	.align		4
        /*0000*/ 	.byte	0x04, 0x37
        /*0002*/ 	.short	(.L_7 - .L_6)
.L_6:
        /*0004*/ 	.word	0x00000082


	//----- nvinfo : EIATTR_KPARAM_INFO
	.align		4
.L_7:
        /*0008*/ 	.byte	0x04, 0x17
        /*000a*/ 	.short	(.L_9 - .L_8)
.L_8:
        /*000c*/ 	.word	0x00000000
        /*0010*/ 	.short	0x0007
        /*0012*/ 	.short	0x0030
        /*0014*/ 	.byte	0x00, 0xf0, 0x11, 0x00


	//----- nvinfo : EIATTR_KPARAM_INFO
	.align		4
.L_9:
        /*0018*/ 	.byte	0x04, 0x17
        /*001a*/ 	.short	(.L_11 - .L_10)
.L_10:
        /*001c*/ 	.word	0x00000000
        /*0020*/ 	.short	0x0006
        /*0022*/ 	.short	0x002c
        /*0024*/ 	.byte	0x00, 0xf0, 0x11, 0x00


	//----- nvinfo : EIATTR_KPARAM_INFO
	.align		4
.L_11:
        /*0028*/ 	.byte	0x04, 0x17
        /*002a*/ 	.short	(.L_13 - .L_12)
.L_12:
        /*002c*/ 	.word	0x00000000
        /*0030*/ 	.short	0x0005
        /*0032*/ 	.short	0x0028
        /*0034*/ 	.byte	0x00, 0xf0, 0x11, 0x00


	//----- nvinfo : EIATTR_KPARAM_INFO
	.align		4
.L_13:
        /*0038*/ 	.byte	0x04, 0x17
        /*003a*/ 	.short	(.L_15 - .L_14)
.L_14:
        /*003c*/ 	.word	0x00000000
        /*0040*/ 	.short	0x0004
        /*0042*/ 	.short	0x0020
        /*0044*/ 	.byte	0x00, 0xf5, 0x21, 0x00


	//----- nvinfo : EIATTR_KPARAM_INFO
	.align		4
.L_15:
        /*0048*/ 	.byte	0x04, 0x17
        /*004a*/ 	.short	(.L_17 - .L_16)
.L_16:
        /*004c*/ 	.word	0x00000000
        /*0050*/ 	.short	0x0003
        /*0052*/ 	.short	0x0018
        /*0054*/ 	.byte	0x00, 0xf5, 0x21, 0x00


	//----- nvinfo : EIATTR_KPARAM_INFO
	.align		4
.L_17:
        /*0058*/ 	.byte	0x04, 0x17
        /*005a*/ 	.short	(.L_19 - .L_18)
.L_18:
        /*005c*/ 	.word	0x00000000
        /*0060*/ 	.short	0x0002
        /*0062*/ 	.short	0x0010
        /*0064*/ 	.byte	0x00, 0xf5, 0x21, 0x00


	//----- nvinfo : EIATTR_KPARAM_INFO
	.align		4
.L_19:
        /*0068*/ 	.byte	0x04, 0x17
        /*006a*/ 	.short	(.L_21 - .L_20)
.L_20:
        /*006c*/ 	.word	0x00000000
        /*0070*/ 	.short	0x0001
        /*0072*/ 	.short	0x0008
        /*0074*/ 	.byte	0x00, 0xf5, 0x21, 0x00


	//----- nvinfo : EIATTR_KPARAM_INFO
	.align		4
.L_21:
        /*0078*/ 	.byte	0x04, 0x17
        /*007a*/ 	.short	(.L_23 - .L_22)
.L_22:
        /*007c*/ 	.word	0x00000000
        /*0080*/ 	.short	0x0000
        /*0082*/ 	.short	0x0000
        /*0084*/ 	.byte	0x00, 0xf5, 0x21, 0x00


	//----- nvinfo : EIATTR_SPARSE_MMA_MASK
	.align		4
.L_23:
        /*0088*/ 	.byte	0x03, 0x50
        /*008a*/ 	.short	0x0000


	//----- nvinfo : EIATTR_MAXREG_COUNT
	.align		4
        /*008c*/ 	.byte	0x03, 0x1b
        /*008e*/ 	.short	0x00ff


	//----- nvinfo : EIATTR_NUM_BARRIERS
	.align		4
        /*0090*/ 	.byte	0x02, 0x4c
        /*0092*/ 	.byte	0x01
	.zero		1


	//----- nvinfo : EIATTR_MERCURY_ISA_VERSION
	.align		4
        /*0094*/ 	.byte	0x03, 0x5f
        /*0096*/ 	.short	0x0101


	//----- nvinfo : EIATTR_VRC_CTA_INIT_COUNT
	.align		4
        /*0098*/ 	.byte	0x02, 0x4a
	.zero		1
	.zero		1


	//----- nvinfo : EIATTR_EXIT_INSTR_OFFSETS
	.align		4
        /*009c*/ 	.byte	0x04, 0x1c
        /*009e*/ 	.short	(.L_25 - .L_24)


	//   ....[0]....
.L_24:
        /*00a0*/ 	.word	0x00000c60


	//----- nvinfo : EIATTR_CBANK_PARAM_SIZE
	.align		4
.L_25:
        /*00a4*/ 	.byte	0x03, 0x19
        /*00a6*/ 	.short	0x0034


	//----- nvinfo : EIATTR_PARAM_CBANK
	.align		4
        /*00a8*/ 	.byte	0x04, 0x0a
        /*00aa*/ 	.short	(.L_27 - .L_26)
	.align		4
.L_26:
        /*00ac*/ 	.word	index@(.nv.constant0._Z18judge_flipping_comPfS_S_S_S_ifi)
        /*00b0*/ 	.short	0x0380
        /*00b2*/ 	.short	0x0034


	//----- nvinfo : EIATTR_SW_WAR
	.align		4
.L_27:
        /*00b4*/ 	.byte	0x04, 0x36
        /*00b6*/ 	.short	(.L_29 - .L_28)
.L_28:
        /*00b8*/ 	.word	0x00000008
.L_29:


//--------------------- .nv.callgraph             --------------------------
	.section	.nv.callgraph,"",@"SHT_CUDA_CALLGRAPH"
	.align	4
	.sectionentsize	8
	.align		4
        /*0000*/ 	.word	0x00000000
	.align		4
        /*0004*/ 	.word	0xffffffff
	.align		4
        /*0008*/ 	.word	0x00000000
	.align		4
        /*000c*/ 	.word	0xfffffffe
	.align		4
        /*0010*/ 	.word	0x00000000
	.align		4
        /*0014*/ 	.word	0xfffffffd
	.align		4
        /*0018*/ 	.word	0x00000000
	.align		4
        /*001c*/ 	.word	0xfffffffc


//--------------------- .text._Z18judge_flipping_comPfS_S_S_S_ifi --------------------------
	.section	.text._Z18judge_flipping_comPfS_S_S_S_ifi,"ax",@progbits
	.align	128
        .global         _Z18judge_flipping_comPfS_S_S_S_ifi
        .type           _Z18judge_flipping_comPfS_S_S_S_ifi,@function
        .size           _Z18judge_flipping_comPfS_S_S_S_ifi,(.L_x_2 - _Z18judge_flipping_comPfS_S_S_S_ifi)
        .other          _Z18judge_flipping_comPfS_S_S_S_ifi,@"STO_CUDA_ENTRY STV_DEFAULT"
_Z18judge_flipping_comPfS_S_S_S_ifi:
.text._Z18judge_flipping_comPfS_S_S_S_ifi:
[----:B------:R-:W-:Y:S01]  /*0000*/  LDC R1, c[0x0][0x37c] ;  /* 0x0000df00ff017b82 */ /* 0x000fe20000000800 */
[----:B------:R-:W0:Y:S01]  /*0010*/  S2R R8, SR_TID.X ;  /* 0x0000000000087919 */ /* 0x000e220000002100 */
[----:B------:R-:W0:Y:S06]  /*0020*/  LDCU UR4, c[0x0][0x3b0] ;  /* 0x00007600ff0477ac */ /* 0x000e2c0008000800 */
[----:B------:R-:W1:Y:S01]  /*0030*/  LDC.64 R12, c[0x0][0x388] ;  /* 0x0000e200ff0c7b82 */ /* 0x000e620000000a00 */
[----:B------:R-:W2:Y:S01]  /*0040*/  S2R R0, SR_CTAID.X ;  /* 0x0000000000007919 */ /* 0x000ea20000002500 */
[----:B------:R-:W3:Y:S01]  /*0050*/  LDCU.64 UR8, c[0x0][0x358] ;  /* 0x00006b00ff0877ac */ /* 0x000ee20008000a00 */
[----:B------:R-:W4:Y:S05]  /*0060*/  LDCU UR7, c[0x0][0x3ac] ;  /* 0x00007580ff0777ac */ /* 0x000f2a0008000800 */
[----:B------:R-:W5:Y:S08]  /*0070*/  S2UR UR5, SR_CgaCtaId ;  /* 0x00000000000579c3 */ /* 0x000f700000008800 */
[----:B------:R-:W4:Y:S08]  /*0080*/  LDC R10, c[0x0][0x3b0] ;  /* 0x0000ec00ff0a7b82 */ /* 0x000f300000000800 */
[----:B------:R-:W4:Y:S01]  /*0090*/  LDC.64 R4, c[0x0][0x390] ;  /* 0x0000e400ff047b82 */ /* 0x000f220000000a00 */
[----:B0-----:R-:W-:-:S07]  /*00a0*/  IADD3 R9, PT, PT, R8, UR4, RZ ;  /* 0x0000000408097c10 */ /* 0x001fce000fffe0ff */
[----:B------:R-:W0:Y:S01]  /*00b0*/  LDC.64 R6, c[0x0][0x398] ;  /* 0x0000e600ff067b82 */ /* 0x000e220000000a00 */
[----:B--2---:R-:W-:-:S05]  /*00c0*/  LEA R3, R0, R9, 0xf ;  /* 0x0000000900037211 */ /* 0x004fca00078e78ff */
[----:B-1----:R-:W-:Y:S01]  /*00d0*/  IMAD.WIDE.U32 R12, R3, 0x4, R12 ;  /* 0x00000004030c7825 */ /* 0x002fe200078e000c */
[----:B------:R-:W-:Y:S01]  /*00e0*/  UMOV UR4, 0x400 ;  /* 0x0000040000047882 */ /* 0x000fe20000000000 */
[----:B------:R-:W1:Y:S04]  /*00f0*/  LDC.64 R2, c[0x0][0x3a0] ;  /* 0x0000e800ff027b82 */ /* 0x000e680000000a00 */
[----:B---3--:R2:W3:Y:S01]  /*0100*/  LDG.E R13, desc[UR8][R12.64] ;  /* 0x000000080c0d7981 */ /* 0x0084e2000c1e1900 */
[----:B-----5:R-:W-:Y:S01]  /*0110*/  ULEA UR4, UR5, UR4, 0x18 ;  /* 0x0000000405047291 */ /* 0x020fe2000f8ec0ff */
[C---:B------:R-:W-:Y:S01]  /*0120*/  SHF.L.U32 R11, R0.reuse, 0xf, RZ ;  /* 0x0000000f000b7819 */ /* 0x040fe200000006ff */
[----:B------:R-:W5:Y:S01]  /*0130*/  LDCU UR5, c[0x0][0x3a8] ;  /* 0x00007500ff0577ac */ /* 0x000f620008000800 */
[----:B------:R-:W-:-:S02]  /*0140*/  ISETP.NE.AND P0, PT, R0, RZ, PT ;  /* 0x000000ff0000720c */ /* 0x000fc40003f05270 */
[C---:B------:R-:W-:Y:S01]  /*0150*/  IADD3 R15, PT, PT, R11.reuse, -0x8000, RZ ;  /* 0xffff80000b0f7810 */ /* 0x040fe20007ffe0ff */
[----:B------:R-:W-:Y:S01]  /*0160*/  UMOV UR6, 0x3 ;  /* 0x0000000300067882 */ /* 0x000fe20000000000 */
[----:B------:R-:W-:Y:S02]  /*0170*/  LEA R8, R8, UR4, 0x2 ;  /* 0x0000000408087c11 */ /* 0x000fe4000f8e10ff */
[C---:B------:R-:W-:Y:S02]  /*0180*/  ISETP.NE.AND P1, PT, R0.reuse, 0x7f, PT ;  /* 0x0000007f0000780c */ /* 0x040fe40003f25270 */
[----:B------:R-:W-:Y:S02]  /*0190*/  IADD3 R11, PT, PT, R11, 0x8000, RZ ;  /* 0x000080000b0b7810 */ /* 0x000fe40007ffe0ff */
[----:B------:R-:W-:Y:S02]  /*01a0*/  LEA R14, R0, 0x3, 0x3 ;  /* 0x00000003000e7811 */ /* 0x000fe400078e18ff */
[----:B------:R-:W-:Y:S01]  /*01b0*/  SEL R11, R11, RZ, P1 ;  /* 0x000000ff0b0b7207 */ /* 0x000fe20000800000 */
[----:B-----5:R-:W-:-:S06]  /*01c0*/  USHF.L.U32 UR5, UR5, 0x7, URZ ;  /* 0x0000000705057899 */ /* 0x020fcc00080006ff */
[----:B--2---:R-:W-:Y:S01]  /*01d0*/  I2FP.F32.S32 R12, UR5 ;  /* 0x00000005000c7c45 */ /* 0x004fe20008201400 */
[----:B---3--:R2:W-:Y:S02]  /*01e0*/  STS [R8], R13 ;  /* 0x0000000d08007388 */ /* 0x0085e40000000800 */
[----:B012-4-:R-:W-:-:S07]  /*01f0*/  SEL R13, R15, 0x3f8000, P0 ;  /* 0x003f80000f0d7807 */ /* 0x017fce0000000000 */
.L_x_0:
[----:B-1----:R-:W-:-:S04]  /*0200*/  IADD3 R15, PT, PT, R14, -0x3, RZ ;  /* 0xfffffffd0e0f7810 */ /* 0x002fc80007ffe0ff */
[----:B------:R-:W-:-:S04]  /*0210*/  LOP3.LUT R15, R15, 0xc, RZ, 0xc0, !PT ;  /* 0x0000000c0f0f7812 */ /* 0x000fc800078ec0ff */
[----:B------:R-:W-:-:S04]  /*0220*/  IADD3 R26, PT, PT, R15, R10, RZ ;  /* 0x0000000a0f1a7210 */ /* 0x000fc80007ffe0ff */
[-C--:B------:R-:W-:Y:S02]  /*0230*/  IADD3 R21, PT, PT, R13, R26.reuse, RZ ;  /* 0x0000001a0d157210 */ /* 0x080fe40007ffe0ff */
[-C--:B------:R-:W-:Y:S02]  /*0240*/  IADD3 R23, PT, PT, R11, R26.reuse, RZ ;  /* 0x0000001a0b177210 */ /* 0x080fe40007ffe0ff */
[----:B------:R-:W-:Y:S01]  /*0250*/  LEA R25, R0, R26, 0xf ;  /* 0x0000001a00197211 */ /* 0x000fe200078e78ff */
[----:B------:R-:W-:-:S04]  /*0260*/  IMAD.WIDE R20, R21, 0x4, R4 ;  /* 0x0000000415147825 */ /* 0x000fc800078e0204 */
[--C-:B------:R-:W-:Y:S02]  /*0270*/  IMAD.WIDE R22, R23, 0x4, R4.reuse ;  /* 0x0000000417167825 */ /* 0x100fe400078e0204 */
[----:B------:R-:W2:Y:S02]  /*0280*/  LDG.E R20, desc[UR8][R20.64] ;  /* 0x0000000814147981 */ /* 0x000ea4000c1e1900 */
[----:B------:R-:W-:Y:S02]  /*0290*/  IMAD.WIDE R16, R25, 0x4, R4 ;  /* 0x0000000419107825 */ /* 0x000fe400078e0204 */
[----:B------:R-:W2:Y:S01]  /*02a0*/  LDG.E R23, desc[UR8][R22.64] ;  /* 0x0000000816177981 */ /* 0x000ea2000c1e1900 */
[----:B------:R-:W-:-:S03]  /*02b0*/  LOP3.LUT R19, R26, 0xf, RZ, 0xc0, !PT ;  /* 0x0000000f1a137812 */ /* 0x000fc600078ec0ff */
[----:B------:R-:W3:Y:S01]  /*02c0*/  LDG.E R15, desc[UR8][R16.64] ;  /* 0x00000008100f7981 */ /* 0x000ee2000c1e1900 */
[----:B------:R-:W-:Y:S01]  /*02d0*/  LEA R19, R0, R19, 0x4 ;  /* 0x0000001300137211 */ /* 0x000fe200078e20ff */
[----:B------:R-:W-:-:S04]  /*02e0*/  IMAD.WIDE R24, R25, 0x4, R2 ;  /* 0x0000000419187825 */ /* 0x000fc800078e0202 */
[----:B------:R-:W-:-:S05]  /*02f0*/  IMAD.WIDE.U32 R18, R19, 0x4, R6 ;  /* 0x0000000413127825 */ /* 0x000fca00078e0006 */
[----:B------:R-:W-:Y:S04]  /*0300*/  STG.E desc[UR8][R18.64], RZ ;  /* 0x000000ff12007986 */ /* 0x000fe8000c101908 */
[----:B------:R-:W4:Y:S01]  /*0310*/  LDG.E R24, desc[UR8][R24.64] ;  /* 0x0000000818187981 */ /* 0x000f22000c1e1900 */
[----:B------:R-:W-:-:S04]  /*0320*/  SHF.L.U32 R27, R26, 0x2, RZ ;  /* 0x000000021a1b7819 */ /* 0x000fc800000006ff */
[----:B------:R-:W-:-:S06]  /*0330*/  LOP3.LUT R27, R27, 0x3c, RZ, 0xc0, !PT ;  /* 0x0000003c1b1b7812 */ /* 0x000fcc00078ec0ff */
[----:B------:R-:W0:Y:S01]  /*0340*/  LDS R27, [R27+UR4] ;  /* 0x000000041b1b7984 */ /* 0x000e220008000800 */
[----:B--2---:R-:W-:Y:S01]  /*0350*/  FADD R20, R20, R23 ;  /* 0x0000001714147221 */ /* 0x004fe20000000000 */
[----:B---3--:R-:W-:-:S03]  /*0360*/  FMUL R15, R15, 256 ;  /* 0x438000000f0f7820 */ /* 0x008fc60000400000 */
[----:B0-----:R-:W-:-:S04]  /*0370*/  FFMA R20, R12, -R20, R27 ;  /* 0x800000140c147223 */ /* 0x001fc8000000001b */
[----:B------:R-:W-:-:S04]  /*0380*/  FMUL R15, R15, R20 ;  /* 0x000000140f0f7220 */ /* 0x000fc80000400000 */
[----:B------:R-:W-:-:S05]  /*0390*/  FMUL R15, R15, UR7 ;  /* 0x000000070f0f7c20 */ /* 0x000fca0008400000 */
[----:B----4-:R-:W-:-:S13]  /*03a0*/  FSETP.GT.AND P0, PT, R24, R15, PT ;  /* 0x0000000f1800720b */ /* 0x010fda0003f04000 */
[----:B------:R-:W2:Y:S01]  /*03b0*/  @P0 LDG.E R23, desc[UR8][R16.64] ;  /* 0x0000000810170981 */ /* 0x000ea2000c1e1900 */
[----:B------:R-:W0:Y:S01]  /*03c0*/  @P0 LDC.64 R20, c[0x0][0x380] ;  /* 0x0000e000ff140b82 */ /* 0x000e220000000a00 */
[----:B------:R-:W-:-:S05]  /*03d0*/  @P0 LEA R25, R26, R9, 0xf ;  /* 0x000000091a190211 */ /* 0x000fca00078e78ff */
[----:B0-----:R-:W-:Y:S02]  /*03e0*/  @P0 IMAD.WIDE R24, R25, 0x4, R20 ;  /* 0x0000000419180825 */ /* 0x001fe400078e0214 */
[----:B------:R-:W0:Y:S02]  /*03f0*/  @P0 LDS R20, [R8] ;  /* 0x0000000008140984 */ /* 0x000e240000000800 */
[C---:B--2---:R-:W-:Y:S01]  /*0400*/  @P0 FADD R22, -R23.reuse, -RZ ;  /* 0x800000ff17160221 */ /* 0x044fe20000000100 */
[----:B------:R-:W-:-:S04]  /*0410*/  @P0 FMUL R23, R23, -2 ;  /* 0xc000000017170820 */ /* 0x000fc80000400000 */
[----:B------:R-:W-:Y:S04]  /*0420*/  @P0 STG.E desc[UR8][R16.64], R22 ;  /* 0x0000001610000986 */ /* 0x000fe8000c101908 */
[----:B------:R1:W-:Y:S04]  /*0430*/  @P0 STG.E desc[UR8][R18.64], R23 ;  /* 0x0000001712000986 */ /* 0x0003e8000c101908 */
[----:B------:R-:W0:Y:S01]  /*0440*/  @P0 LDG.E R24, desc[UR8][R24.64] ;  /* 0x0000000818180981 */ /* 0x000e22000c1e1900 */
[----:B------:R-:W-:-:S04]  /*0450*/  IADD3 R15, PT, PT, R14, -0x2, RZ ;  /* 0xfffffffe0e0f7810 */ /* 0x000fc80007ffe0ff */
[----:B------:R-:W-:-:S04]  /*0460*/  LOP3.LUT R15, R15, 0xd, RZ, 0xc0, !PT ;  /* 0x0000000d0f0f7812 */ /* 0x000fc800078ec0ff */
[----:B------:R-:W-:-:S04]  /*0470*/  IADD3 R26, PT, PT, R15, R10, RZ ;  /* 0x0000000a0f1a7210 */ /* 0x000fc80007ffe0ff */
[-C--:B------:R-:W-:Y:S02]  /*0480*/  IADD3 R21, PT, PT, R13, R26.reuse, RZ ;  /* 0x0000001a0d157210 */ /* 0x080fe40007ffe0ff */
[-C--:B------:R-:W-:Y:S02]  /*0490*/  IADD3 R27, PT, PT, R11, R26.reuse, RZ ;  /* 0x0000001a0b1b7210 */ /* 0x080fe40007ffe0ff */
[----:B------:R-:W-:Y:S02]  /*04a0*/  LEA R15, R0, R26, 0xf ;  /* 0x0000001a000f7211 */ /* 0x000fe400078e78ff */
[----:B-1----:R-:W-:-:S03]  /*04b0*/  LOP3.LUT R19, R26, 0xf, RZ, 0xc0, !PT ;  /* 0x0000000f1a137812 */ /* 0x002fc600078ec0ff */
[----:B------:R-:W-:Y:S01]  /*04c0*/  IMAD.WIDE R16, R15, 0x4, R4 ;  /* 0x000000040f107825 */ /* 0x000fe200078e0204 */
[----:B------:R-:W-:-:S05]  /*04d0*/  LEA R19, R0, R19, 0x4 ;  /* 0x0000001300137211 */ /* 0x000fca00078e20ff */
[----:B------:R-:W-:Y:S01]  /*04e0*/  IMAD.WIDE.U32 R18, R19, 0x4, R6 ;  /* 0x0000000413127825 */ /* 0x000fe200078e0006 */
[----:B------:R-:W1:Y:S03]  /*04f0*/  S2UR UR5, SR_CgaCtaId ;  /* 0x00000000000579c3 */ /* 0x000e660000008800 */
[----:B0-----:R-:W-:-:S05]  /*0500*/  @P0 FFMA R29, R23, R24, R20 ;  /* 0x00000018171d0223 */ /* 0x001fca0000000014 */
[----:B------:R-:W-:Y:S01]  /*0510*/  @P0 STS [R8], R29 ;  /* 0x0000001d08000388 */ /* 0x000fe20000000800 */
[--C-:B------:R-:W-:Y:S01]  /*0520*/  IMAD.WIDE R20, R21, 0x4, R4.reuse ;  /* 0x0000000415147825 */ /* 0x100fe200078e0204 */
[----:B------:R-:W-:Y:S03]  /*0530*/  BAR.SYNC.DEFER_BLOCKING 0x0 ;  /* 0x0000000000007b1d */ /* 0x000fe60000010000 */
[----:B------:R-:W-:-:S04]  /*0540*/  IMAD.WIDE R22, R27, 0x4, R4 ;  /* 0x000000041b167825 */ /* 0x000fc800078e0204 */
[----:B------:R-:W-:Y:S01]  /*0550*/  IMAD.WIDE R24, R15, 0x4, R2 ;  /* 0x000000040f187825 */ /* 0x000fe200078e0202 */
[----:B------:R-:W2:Y:S04]  /*0560*/  LDG.E R20, desc[UR8][R20.64] ;  /* 0x0000000814147981 */ /* 0x000ea8000c1e1900 */
[----:B------:R-:W2:Y:S04]  /*0570*/  LDG.E R23, desc[UR8][R22.64] ;  /* 0x0000000816177981 */ /* 0x000ea8000c1e1900 */
[----:B------:R-:W3:Y:S04]  /*0580*/  LDG.E R27, desc[UR8][R16.64] ;  /* 0x00000008101b7981 */ /* 0x000ee8000c1e1900 */
[----:B------:R-:W-:Y:S04]  /*0590*/  STG.E desc[UR8][R18.64], RZ ;  /* 0x000000ff12007986 */ /* 0x000fe8000c101908 */
[----:B------:R-:W4:Y:S01]  /*05a0*/  LDG.E R24, desc[UR8][R24.64] ;  /* 0x0000000818187981 */ /* 0x000f22000c1e1900 */
[----:B------:R-:W-:Y:S01]  /*05b0*/  UMOV UR4, 0x400 ;  /* 0x0000040000047882 */ /* 0x000fe20000000000 */
[----:B------:R-:W-:Y:S01]  /*05c0*/  SHF.L.U32 R15, R26, 0x2, RZ ;  /* 0x000000021a0f7819 */ /* 0x000fe200000006ff */
[----:B-1----:R-:W-:-:S03]  /*05d0*/  ULEA UR4, UR5, UR4, 0x18 ;  /* 0x0000000405047291 */ /* 0x002fc6000f8ec0ff */
        /* <DEDUP_REMOVED lines=27> */
[----:B------:R-:W-:-:S04]  /*0790*/  IMAD.WIDE.U32 R18, R19, 0x4, R6 ;  /* 0x0000000413127825 */ /* 0x000fc800078e0006 */
        /* <DEDUP_REMOVED lines=27> */
[----:B------:R1:W-:Y:S04]  /*0950*/  @P0 STG.E desc[UR8][R16.64], R22 ;  /* 0x0000001610000986 */ /* 0x0003e8000c101908 */
[----:B------:R2:W-:Y:S04]  /*0960*/  @P0 STG.E desc[UR8][R18.64], R27 ;  /* 0x0000001b12000986 */ /* 0x0005e8000c101908 */
[----:B------:R-:W0:Y:S01]  /*0970*/  @P0 LDG.E R24, desc[UR8][R24.64] ;  /* 0x0000000818180981 */ /* 0x000e22000c1e1900 */
[----:B------:R-:W-:-:S04]  /*0980*/  LOP3.LUT R15, R14, 0xf, RZ, 0xc0, !PT ;  /* 0x0000000f0e0f7812 */ /* 0x000fc800078ec0ff */
[----:B------:R-:W-:-:S04]  /*0990*/  IADD3 R26, PT, PT, R15, R10, RZ ;  /* 0x0000000a0f1a7210 */ /* 0x000fc80007ffe0ff */
[-C--:B------:R-:W-:Y:S02]  /*09a0*/  IADD3 R21, PT, PT, R13, R26.reuse, RZ ;  /* 0x0000001a0d157210 */ /* 0x080fe40007ffe0ff */
[-C--:B------:R-:W-:Y:S02]  /*09b0*/  IADD3 R23, PT, PT, R11, R26.reuse, RZ ;  /* 0x0000001a0b177210 */ /* 0x080fe40007ffe0ff */
[----:B------:R-:W-:-:S03]  /*09c0*/  LEA R15, R0, R26, 0xf ;  /* 0x0000001a000f7211 */ /* 0x000fc600078e78ff */
[----:B-1----:R-:W-:Y:S01]  /*09d0*/  IMAD.WIDE R22, R23, 0x4, R4 ;  /* 0x0000000417167825 */ /* 0x002fe200078e0204 */
[----:B--2---:R-:W-:-:S03]  /*09e0*/  LOP3.LUT R19, R26, 0xf, RZ, 0xc0, !PT ;  /* 0x0000000f1a137812 */ /* 0x004fc600078ec0ff */
[----:B------:R-:W-:Y:S01]  /*09f0*/  IMAD.WIDE R16, R15, 0x4, R4 ;  /* 0x000000040f107825 */ /* 0x000fe200078e0204 */
[----:B------:R-:W-:-:S05]  /*0a00*/  LEA R19, R0, R19, 0x4 ;  /* 0x0000001300137211 */ /* 0x000fca00078e20ff */
[----:B------:R-:W-:-:S04]  /*0a10*/  IMAD.WIDE.U32 R18, R19, 0x4, R6 ;  /* 0x0000000413127825 */ /* 0x000fc800078e0006 */
[----:B0-----:R-:W-:-:S05]  /*0a20*/  @P0 FFMA R29, R27, R24, R20 ;  /* 0x000000181b1d0223 */ /* 0x001fca0000000014 */
[----:B------:R-:W-:Y:S01]  /*0a30*/  @P0 STS [R8], R29 ;  /* 0x0000001d08000388 */ /* 0x000fe20000000800 */
[----:B------:R-:W-:Y:S01]  /*0a40*/  BAR.SYNC.DEFER_BLOCKING 0x0 ;  /* 0x0000000000007b1d */ /* 0x000fe20000010000 */
[----:B------:R-:W-:-:S04]  /*0a50*/  IMAD.WIDE R20, R21, 0x4, R4 ;  /* 0x0000000415147825 */ /* 0x000fc800078e0204 */
[----:B------:R-:W-:Y:S02]  /*0a60*/  IMAD.WIDE R24, R15, 0x4, R2 ;  /* 0x000000040f187825 */ /* 0x000fe400078e0202 */
        /* <DEDUP_REMOVED lines=17> */
[----:B0-----:R-:W-:-:S04]  /*0b80*/  @P0 IMAD.WIDE R20, R23, 0x4, R20 ;  /* 0x0000000417140825 */ /* 0x001fc800078e0214 */
[C---:B--2---:R-:W-:Y:S01]  /*0b90*/  @P0 FADD R25, -R22.reuse, -RZ ;  /* 0x800000ff16190221 */ /* 0x044fe20000000100 */
[----:B------:R-:W-:Y:S02]  /*0ba0*/  @P0 FMUL R15, R22, -2 ;  /* 0xc0000000160f0820 */ /* 0x000fe40000400000 */
[----:B------:R-:W0:Y:S04]  /*0bb0*/  @P0 LDS R22, [R8] ;  /* 0x0000000008160984 */ /* 0x000e280000000800 */
[----:B------:R1:W-:Y:S04]  /*0bc0*/  @P0 STG.E desc[UR8][R16.64], R25 ;  /* 0x0000001910000986 */ /* 0x0003e8000c101908 */
[----:B------:R1:W-:Y:S04]  /*0bd0*/  @P0 STG.E desc[UR8][R18.64], R15 ;  /* 0x0000000f12000986 */ /* 0x0003e8000c101908 */
[----:B------:R-:W0:Y:S01]  /*0be0*/  @P0 LDG.E R20, desc[UR8][R20.64] ;  /* 0x0000000814140981 */ /* 0x000e22000c1e1900 */
[----:B------:R-:W-:-:S04]  /*0bf0*/  UIADD3 UR6, UPT, UPT, UR6, 0x4, URZ ;  /* 0x0000000406067890 */ /* 0x000fc8000fffe0ff */
[----:B------:R-:W-:Y:S01]  /*0c00*/  UISETP.NE.AND UP0, UPT, UR6, 0x13, UPT ;  /* 0x000000130600788c */ /* 0x000fe2000bf05270 */
[----:B------:R-:W-:Y:S01]  /*0c10*/  IADD3 R14, PT, PT, R14, 0x4, RZ ;  /* 0x000000040e0e7810 */ /* 0x000fe20007ffe0ff */
[----:B0-----:R-:W-:-:S05]  /*0c20*/  @P0 FFMA R23, R15, R20, R22 ;  /* 0x000000140f170223 */ /* 0x001fca0000000016 */
[----:B------:R1:W-:Y:S01]  /*0c30*/  @P0 STS [R8], R23 ;  /* 0x0000001708000388 */ /* 0x0003e20000000800 */
[----:B------:R-:W-:Y:S06]  /*0c40*/  BAR.SYNC.DEFER_BLOCKING 0x0 ;  /* 0x0000000000007b1d */ /* 0x000fec0000010000 */
[----:B------:R-:W-:Y:S05]  /*0c50*/  BRA.U UP0, `(.L_x_0) ;  /* 0xfffffff500687547 */ /* 0x000fea000b83ffff */
[----:B------:R-:W-:Y:S05]  /*0c60*/  EXIT ;  /* 0x000000000000794d */ /* 0x000fea0003800000 */
.L_x_1:
[----:B------:R-:W-:-:S00]  /*0c70*/  BRA `(.L_x_1) ;  /* 0xfffffffc00fc7947 */ /* 0x000fc0000383ffff */
[----:B------:R-:W-:-:S00]  /*0c80*/  NOP ;  /* 0x0000000000007918 */ /* 0x000fc00000000000 */
[----:B------:R-:W-:-:S00]  /*0c90*/  NOP ;  /* 0x0000000000007918 */ /* 0x000fc00000000000 */
[----:B------:R-:W-:-:S00]  /*0ca0*/  NOP ;  /* 0x0000000000007918 */ /* 0x000fc00000000000 */
[----:B------:R-:W-:-:S00]  /*0cb0*/  NOP ;  /* 0x0000000000007918 */ /* 0x000fc00000000000 */
[----:B------:R-:W-:-:S00]  /*0cc0*/  NOP ;  /* 0x0000000000007918 */ /* 0x000fc00000000000 */
[----:B------:R-:W-:-:S00]  /*0cd0*/  NOP ;  /* 0x0000000000007918 */ /* 0x000fc00000000000 */
[----:B------:R-:W-:-:S00]  /*0ce0*/  NOP ;  /* 0x0000000000007918 */ /* 0x000fc00000000000 */
[----:B------:R-:W-:-:S00]  /*0cf0*/  NOP ;  /* 0x0000000000007918 */ /* 0x000fc00000000000 */
.L_x_2:


//--------------------- .nv.shared._Z18judge_flipping_comPfS_S_S_S_ifi --------------------------
	.section	.nv.shared._Z18judge_flipping_comPfS_S_S_S_ifi,"aw",@nobits
	.sectionflags	@""
	.align	16
	.zero		1024


//--------------------- .nv.shared.reserved.0     --------------------------
	.section	.nv.shared.reserved.0,"aw",@nobits
	.weak		__nv_reservedSMEM_offset_0_alias
	.size		__nv_reservedSMEM_offset_0_alias, 0, 64
	.other		__nv_reservedSMEM_offset_0_alias,@"STO_CUDA_RESERVED_SHARED STV_DEFAULT"
__nv_reservedSMEM_offset_0_alias:
	.zero		0
	.zero		64


//--------------------- .nv.constant0._Z18judge_flipping_comPfS_S_S_S_ifi --------------------------
	.section	.nv.constant0._Z18judge_flipping_comPfS_S_S_S_ifi,"a",@progbits
	.sectionflags	@""
	.align	4
.nv.constant0._Z18judge_flipping_comPfS_S_S_S_ifi:
	.zero		948


//--------------------- SYMBOLS --------------------------

	.type		.nv.reservedSmem.offset0,@object
	.size		.nv.reservedSmem.offset0,0x4
	.type		.nv.reservedSmem.cap,@object
	.size		.nv.reservedSmem.cap,0x4
